	.headerflags	@"EF_CUDA_TEXMODE_UNIFIED EF_CUDA_64BIT_ADDRESS EF_CUDA_ACCELERATORS EF_CUDA_SM90 EF_CUDA_VIRTUAL_SM(EF_CUDA_SM90)"
	.elftype	@"ET_EXEC"


//--------------------- .nv.info                  --------------------------
	.section	.nv.info,"",@"SHT_CUDA_INFO"
	.align	4


	//----- nvinfo : EIATTR_REGCOUNT
	.align		4
        /*0000*/ 	.byte	0x04, 0x2f
        /*0002*/ 	.short	(.L_3 - .L_2)
	.align		4
.L_2:
        /*0004*/ 	.word	index@(triton_poi_fused__native_batch_norm_legit_no_training_relu_26)
        /*0008*/ 	.word	0x00000012


	//----- nvinfo : EIATTR_MIN_STACK_SIZE
	.align		4
.L_3:
        /*000c*/ 	.byte	0x04, 0x12
        /*000e*/ 	.short	(.L_5 - .L_4)
	.align		4
.L_4:
        /*0010*/ 	.word	index@(triton_poi_fused__native_batch_norm_legit_no_training_relu_26)
        /*0014*/ 	.word	0x00000000


	//----- nvinfo : EIATTR_FRAME_SIZE
	.align		4
.L_5:
        /*0018*/ 	.byte	0x04, 0x11
        /*001a*/ 	.short	(.L_7 - .L_6)
	.align		4
.L_6:
        /*001c*/ 	.word	index@(triton_poi_fused__native_batch_norm_legit_no_training_relu_26)
        /*0020*/ 	.word	0x00000000


	//----- nvinfo : EIATTR_MIN_STACK_SIZE
	.align		4
.L_7:
        /*0024*/ 	.byte	0x04, 0x12
        /*0026*/ 	.short	(.L_9 - .L_8)
	.align		4
.L_8:
        /*0028*/ 	.word	index@(triton_poi_fused__native_batch_norm_legit_no_training_relu_26)
        /*002c*/ 	.word	0x00000000
.L_9:


//--------------------- .nv.info.triton_poi_fused__native_batch_norm_legit_no_training_relu_26 --------------------------
	.section	.nv.info.triton_poi_fused__native_batch_norm_legit_no_training_relu_26,"",@"SHT_CUDA_INFO"
	.sectionflags	@""
	.align	4


	//----- nvinfo : EIATTR_CUDA_API_VERSION
	.align		4
        /*0000*/ 	.byte	0x04, 0x37
        /*0002*/ 	.short	(.L_11 - .L_10)
.L_10:
        /*0004*/ 	.word	0x0000007c


	//----- nvinfo : EIATTR_KPARAM_INFO
	.align		4
.L_11:
        /*0008*/ 	.byte	0x04, 0x17
        /*000a*/ 	.short	(.L_13 - .L_12)
.L_12:
        /*000c*/ 	.word	0x00000000
        /*0010*/ 	.short	0x0006
        /*0012*/ 	.short	0x0030
        /*0014*/ 	.byte	0x00, 0xf0, 0x11, 0x00


	//----- nvinfo : EIATTR_KPARAM_INFO
	.align		4
.L_13:
        /*0018*/ 	.byte	0x04, 0x17
        /*001a*/ 	.short	(.L_15 - .L_14)
.L_14:
        /*001c*/ 	.word	0x00000000
        /*0020*/ 	.short	0x0005
        /*0022*/ 	.short	0x0028
        /*0024*/ 	.byte	0x00, 0xf4, 0x21, 0x00


	//----- nvinfo : EIATTR_KPARAM_INFO
	.align		4
.L_15:
        /*0028*/ 	.byte	0x04, 0x17
        /*002a*/ 	.short	(.L_17 - .L_16)
.L_16:
        /*002c*/ 	.word	0x00000000
        /*0030*/ 	.short	0x0004
        /*0032*/ 	.short	0x0020
        /*0034*/ 	.byte	0x00, 0xf4, 0x21, 0x00


	//----- nvinfo : EIATTR_KPARAM_INFO
	.align		4
.L_17:
        /*0038*/ 	.byte	0x04, 0x17
        /*003a*/ 	.short	(.L_19 - .L_18)
.L_18:
        /*003c*/ 	.word	0x00000000
        /*0040*/ 	.short	0x0003
        /*0042*/ 	.short	0x0018
        /*0044*/ 	.byte	0x00, 0xf4, 0x21, 0x00


	//----- nvinfo : EIATTR_KPARAM_INFO
	.align		4
.L_19:
        /*0048*/ 	.byte	0x04, 0x17
        /*004a*/ 	.short	(.L_21 - .L_20)
.L_20:
        /*004c*/ 	.word	0x00000000
        /*0050*/ 	.short	0x0002
        /*0052*/ 	.short	0x0010
        /*0054*/ 	.byte	0x00, 0xf4, 0x21, 0x00


	//----- nvinfo : EIATTR_KPARAM_INFO
	.align		4
.L_21:
        /*0058*/ 	.byte	0x04, 0x17
        /*005a*/ 	.short	(.L_23 - .L_22)
.L_22:
        /*005c*/ 	.word	0x00000000
        /*0060*/ 	.short	0x0001
        /*0062*/ 	.short	0x0008
        /*0064*/ 	.byte	0x00, 0xf4, 0x21, 0x00


	//----- nvinfo : EIATTR_KPARAM_INFO
	.align		4
.L_23:
        /*0068*/ 	.byte	0x04, 0x17
        /*006a*/ 	.short	(.L_25 - .L_24)
.L_24:
        /*006c*/ 	.word	0x00000000
        /*0070*/ 	.short	0x0000
        /*0072*/ 	.short	0x0000
        /*0074*/ 	.byte	0x00, 0xf4, 0x21, 0x00


	//----- nvinfo : EIATTR_SPARSE_MMA_MASK
	.align		4
.L_25:
        /*0078*/ 	.byte	0x03, 0x50
        /*007a*/ 	.short	0x0000


	//----- nvinfo : EIATTR_MAXREG_COUNT
	.align		4
        /*007c*/ 	.byte	0x03, 0x1b
        /*007e*/ 	.short	0x00ff


	//----- nvinfo : EIATTR_EXIT_INSTR_OFFSETS
	.align		4
        /*0080*/ 	.byte	0x04, 0x1c
        /*0082*/ 	.short	(.L_27 - .L_26)


	//   ....[0]....
.L_26:
        /*0084*/ 	.word	0x00000300


	//   ....[1]....
        /*0088*/ 	.word	0x00000320


	//----- nvinfo : EIATTR_REQNTID
	.align		4
.L_27:
        /*008c*/ 	.byte	0x04, 0x10
        /*008e*/ 	.short	(.L_29 - .L_28)
.L_28:
        /*0090*/ 	.word	0x00000080
        /*0094*/ 	.word	0x00000001
        /*0098*/ 	.word	0x00000001


	//----- nvinfo : EIATTR_CBANK_PARAM_SIZE
	.align		4
.L_29:
        /*009c*/ 	.byte	0x03, 0x19
        /*009e*/ 	.short	0x0034


	//----- nvinfo : EIATTR_PARAM_CBANK
	.align		4
        /*00a0*/ 	.byte	0x04, 0x0a
        /*00a2*/ 	.short	(.L_31 - .L_30)
	.align		4
.L_30:
        /*00a4*/ 	.word	index@(.nv.constant0.triton_poi_fused__native_batch_norm_legit_no_training_relu_26)
        /*00a8*/ 	.short	0x0210
        /*00aa*/ 	.short	0x0034


	//----- nvinfo : EIATTR_SW_WAR
	.align		4
.L_31:
        /*00ac*/ 	.byte	0x04, 0x36
        /*00ae*/ 	.short	(.L_33 - .L_32)
.L_32:
        /*00b0*/ 	.word	0x00000008
.L_33:


//--------------------- .nv.callgraph             --------------------------
	.section	.nv.callgraph,"",@"SHT_CUDA_CALLGRAPH"
	.align	4
	.sectionentsize	8
	.align		4
        /*0000*/ 	.word	0x00000000
	.align		4
        /*0004*/ 	.word	0xffffffff
	.align		4
        /*0008*/ 	.word	0x00000000
	.align		4
        /*000c*/ 	.word	0xfffffffe
	.align		4
        /*0010*/ 	.word	0x00000000
	.align		4
        /*0014*/ 	.word	0xfffffffd
	.align		4
        /*0018*/ 	.word	0x00000000
	.align		4
        /*001c*/ 	.word	0xfffffffc


//--------------------- .nv.constant4             --------------------------
	.section	.nv.constant4,"a",@progbits
	.align	8
	.align		8
.nv.constant4:
        /*0000*/ 	.dword	_$_str
	.align		8
        /*0008*/ 	.dword	_$_str_$_2


//--------------------- .text.triton_poi_fused__native_batch_norm_legit_no_training_relu_26 --------------------------
	.section	.text.triton_poi_fused__native_batch_norm_legit_no_training_relu_26,"ax",@progbits
	.align	128
        .global         triton_poi_fused__native_batch_norm_legit_no_training_relu_26
        .type           triton_poi_fused__native_batch_norm_legit_no_training_relu_26,@function
        .size           triton_poi_fused__native_batch_norm_legit_no_training_relu_26,(.L_x_1 - triton_poi_fused__native_batch_norm_legit_no_training_relu_26)
        .other          triton_poi_fused__native_batch_norm_legit_no_training_relu_26,@"STO_CUDA_ENTRY STV_DEFAULT"
triton_poi_fused__native_batch_norm_legit_no_training_relu_26:
.text.triton_poi_fused__native_batch_norm_legit_no_training_relu_26:
[----:B------:R-:W0:Y:S01]  /*0000*/  LDC R1, c[0x0][0x28] ;  /* 0x00000a00ff017b82 */ /* 0x000e220000000800 */
[----:B------:R-:W1:Y:S07]  /*0010*/  S2R R0, SR_TID.X ;  /* 0x0000000000007919 */ /* 0x000e6e0000002100 */
[----:B------:R-:W2:Y:S01]  /*0020*/  LDC.64 R8, c[0x0][0x220] ;  /* 0x00008800ff087b82 */ /* 0x000ea20000000a00 */
[----:B------:R-:W-:Y:S01]  /*0030*/  HFMA2.MMA R14, -RZ, RZ, 0, 0 ;  /* 0x00000000ff0e7435 */ /* 0x000fe200000001ff */
[----:B------:R-:W-:Y:S01]  /*0040*/  ULDC.64 UR4, c[0x0][0x208] ;  /* 0x0000820000047ab9 */ /* 0x000fe20000000a00 */
[----:B------:R-:W3:Y:S05]  /*0050*/  S2R R3, SR_CTAID.X ;  /* 0x0000000000037919 */ /* 0x000eea0000002500 */
[----:B------:R-:W4:Y:S08]  /*0060*/  LDC.64 R4, c[0x0][0x210] ;  /* 0x00008400ff047b82 */ /* 0x000f300000000a00 */
[----:B------:R-:W5:Y:S08]  /*0070*/  LDC.64 R6, c[0x0][0x218] ;  /* 0x00008600ff067b82 */ /* 0x000f700000000a00 */
[----:B------:R-:W5:Y:S01]  /*0080*/  LDC.64 R10, c[0x0][0x228] ;  /* 0x00008a00ff0a7b82 */ /* 0x000f620000000a00 */
[----:B-1----:R-:W-:-:S07]  /*0090*/  LOP3.LUT R0, R0, 0x7f, RZ, 0xc0, !PT ;  /* 0x0000007f00007812 */ /* 0x002fce00078ec0ff */
[----:B------:R-:W1:Y:S01]  /*00a0*/  LDC.64 R12, c[0x0][0x230] ;  /* 0x00008c00ff0c7b82 */ /* 0x000e620000000a00 */
[----:B---3--:R-:W-:Y:S02]  /*00b0*/  SHF.R.S32.HI R2, RZ, 0x18, R3 ;  /* 0x00000018ff027819 */ /* 0x008fe40000011403 */
[----:B------:R-:W-:Y:S02]  /*00c0*/  LEA R0, R3, R0, 0x7 ;  /* 0x0000000003007211 */ /* 0x000fe400078e38ff */
[----:B------:R-:W-:Y:S02]  /*00d0*/  SGXT R3, R2, 0x1 ;  /* 0x000000010203781a */ /* 0x000fe40000000200 */
[----:B------:R-:W-:Y:S02]  /*00e0*/  ISETP.GE.AND P0, PT, R0, 0x800, PT ;  /* 0x000008000000780c */ /* 0x000fe40003f06270 */
[----:B------:R-:W-:-:S04]  /*00f0*/  LEA.HI R3, R3, R0, RZ, 0x7 ;  /* 0x0000000003037211 */ /* 0x000fc800078f38ff */
[----:B------:R-:W-:-:S04]  /*0100*/  LOP3.LUT R3, R3, 0xffffff80, RZ, 0xc0, !PT ;  /* 0xffffff8003037812 */ /* 0x000fc800078ec0ff */
[----:B------:R-:W-:-:S05]  /*0110*/  IADD3 R15, R0, -R3, RZ ;  /* 0x80000003000f7210 */ /* 0x000fca0007ffe0ff */
[----:B--2---:R-:W-:-:S05]  /*0120*/  IMAD.WIDE R8, R15, 0x4, R8 ;  /* 0x000000040f087825 */ /* 0x004fca00078e0208 */
[----:B------:R2:W3:Y:S01]  /*0130*/  @!P0 LDG.E.EL R14, desc[UR4][R8.64] ;  /* 0x00000004080e8981 */ /* 0x0004e2000c2e1900 */
[----:B------:R-:W-:Y:S01]  /*0140*/  CS2R R2, SRZ ;  /* 0x0000000000027805 */ /* 0x000fe2000001ff00 */
[----:B----4-:R-:W-:-:S04]  /*0150*/  IMAD.WIDE R4, R0, 0x4, R4 ;  /* 0x0000000400047825 */ /* 0x010fc800078e0204 */
[C---:B-----5:R-:W-:Y:S01]  /*0160*/  IMAD.WIDE R6, R15.reuse, 0x4, R6 ;  /* 0x000000040f067825 */ /* 0x060fe200078e0206 */
[----:B------:R4:W5:Y:S03]  /*0170*/  @!P0 LDG.E R2, desc[UR4][R4.64] ;  /* 0x0000000404028981 */ /* 0x000966000c1e1900 */
[C---:B0-2---:R-:W-:Y:S01]  /*0180*/  IMAD.WIDE R8, R15.reuse, 0x4, R10 ;  /* 0x000000040f087825 */ /* 0x045fe200078e020a */
[----:B------:R0:W5:Y:S03]  /*0190*/  @!P0 LDG.E.EL R3, desc[UR4][R6.64] ;  /* 0x0000000406038981 */ /* 0x000166000c2e1900 */
[----:B-1----:R-:W-:Y:S01]  /*01a0*/  IMAD.WIDE R10, R15, 0x4, R12 ;  /* 0x000000040f0a7825 */ /* 0x002fe200078e020c */
[----:B------:R-:W-:Y:S01]  /*01b0*/  CS2R R12, SRZ ;  /* 0x00000000000c7805 */ /* 0x000fe2000001ff00 */
[----:B----4-:R-:W1:Y:S05]  /*01c0*/  LDC.64 R4, c[0x0][0x238] ;  /* 0x00008e00ff047b82 */ /* 0x010e6a0000000a00 */
[----:B------:R-:W2:Y:S04]  /*01d0*/  @!P0 LDG.E.EL R12, desc[UR4][R8.64] ;  /* 0x00000004080c8981 */ /* 0x000ea8000c2e1900 */
[----:B------:R-:W2:Y:S01]  /*01e0*/  @!P0 LDG.E.EL R13, desc[UR4][R10.64] ;  /* 0x000000040a0d8981 */ /* 0x000ea2000c2e1900 */
[----:B0-----:R-:W-:Y:S01]  /*01f0*/  MOV R6, 0x3e800000 ;  /* 0x3e80000000067802 */ /* 0x001fe20000000f00 */
[----:B---3--:R-:W-:-:S04]  /*0200*/  FADD R14, R14, 9.9999997473787516356e-06 ;  /* 0x3727c5ac0e0e7421 */ /* 0x008fc80000000000 */
[----:B------:R-:W0:Y:S01]  /*0210*/  MUFU.SQRT R15, R14 ;  /* 0x0000000e000f7308 */ /* 0x000e220000002000 */
[----:B-----5:R-:W-:Y:S01]  /*0220*/  FADD R2, -R3, R2 ;  /* 0x0000000203027221 */ /* 0x020fe20000000100 */
[C---:B0-----:R-:W-:Y:S02]  /*0230*/  FSETP.GT.AND P1, PT, R15.reuse, 8.50705917302346158658e+37, PT ;  /* 0x7e8000000f00780b */ /* 0x041fe40003f24000 */
[----:B------:R-:W-:Y:S02]  /*0240*/  FSETP.GEU.AND P2, PT, R15, 1.175494350822287508e-38, PT ;  /* 0x008000000f00780b */ /* 0x000fe40003f4e000 */
[----:B------:R-:W-:-:S09]  /*0250*/  FSEL R6, R6, 1, P1 ;  /* 0x3f80000006067808 */ /* 0x000fd20000800000 */
[----:B------:R-:W-:Y:S02]  /*0260*/  @P1 FMUL R15, R15, 0.25 ;  /* 0x3e8000000f0f1820 */ /* 0x000fe40000400000 */
[----:B------:R-:W-:Y:S02]  /*0270*/  @!P2 FMUL R6, R6, 16777216 ;  /* 0x4b8000000606a820 */ /* 0x000fe40000400000 */
[----:B------:R-:W-:-:S06]  /*0280*/  @!P2 FMUL R15, R15, 16777216 ;  /* 0x4b8000000f0fa820 */ /* 0x000fcc0000400000 */
[----:B------:R-:W0:Y:S02]  /*0290*/  MUFU.RCP R15, R15 ;  /* 0x0000000f000f7308 */ /* 0x000e240000001000 */
[----:B0-----:R-:W-:-:S04]  /*02a0*/  FMUL R3, R15, R6 ;  /* 0x000000060f037220 */ /* 0x001fc80000400000 */
[----:B------:R-:W-:-:S04]  /*02b0*/  FMUL R2, R2, R3 ;  /* 0x0000000302027220 */ /* 0x000fc80000400000 */
[----:B--2---:R-:W-:Y:S01]  /*02c0*/  FFMA R12, R2, R12, R13 ;  /* 0x0000000c020c7223 */ /* 0x004fe2000000000d */
[----:B-1----:R-:W-:-:S04]  /*02d0*/  IMAD.WIDE R2, R0, 0x4, R4 ;  /* 0x0000000400027825 */ /* 0x002fc800078e0204 */
[----:B------:R-:W-:-:S04]  /*02e0*/  FSETP.GEU.AND P1, PT, R12, RZ, PT ;  /* 0x000000ff0c00720b */ /* 0x000fc80003f2e000 */
[----:B------:R-:W-:Y:S01]  /*02f0*/  FSEL R5, R12, RZ, P1 ;  /* 0x000000ff0c057208 */ /* 0x000fe20000800000 */
[----:B------:R-:W-:Y:S08]  /*0300*/  @P0 EXIT ;  /* 0x000000000000094d */ /* 0x000ff00003800000 */
[----:B------:R-:W-:Y:S01]  /*0310*/  STG.E desc[UR4][R2.64], R5 ;  /* 0x0000000502007986 */ /* 0x000fe2000c101904 */
[----:B------:R-:W-:Y:S05]  /*0320*/  EXIT ;  /* 0x000000000000794d */ /* 0x000fea0003800000 */
.L_x_0:
[----:B------:R-:W-:-:S00]  /*0330*/  BRA `(.L_x_0) ;  /* 0xfffffffc00fc7947 */ /* 0x000fc0000383ffff */
[----:B------:R-:W-:-:S00]  /*0340*/  NOP ;  /* 0x0000000000007918 */ /* 0x000fc00000000000 */
        /* <DEDUP_REMOVED lines=11> */
.L_x_1:


//--------------------- .nv.global.init           --------------------------
	.section	.nv.global.init,"aw",@progbits
.nv.global.init:
	.type		_$_str,@object
	.size		_$_str,(_$_str_$_2 - _$_str)
_$_str:
        /*0000*/ 	.byte	0x5f, 0x5f, 0x43, 0x55, 0x44, 0x41, 0x5f, 0x46, 0x54, 0x5a, 0x00
	.type		_$_str_$_2,@object
	.size		_$_str_$_2,(.L_1 - _$_str_$_2)
_$_str_$_2:
        /*000b*/ 	.byte	0x5f, 0x5f, 0x43, 0x55, 0x44, 0x41, 0x5f, 0x50, 0x52, 0x45, 0x43, 0x5f, 0x53, 0x51, 0x52, 0x54
        /*001b*/ 	.byte	0x00
.L_1:


//--------------------- .nv.constant0.triton_poi_fused__native_batch_norm_legit_no_training_relu_26 --------------------------
	.section	.nv.constant0.triton_poi_fused__native_batch_norm_legit_no_training_relu_26,"a",@progbits
	.sectionflags	@""
	.align	4
.nv.constant0.triton_poi_fused__native_batch_norm_legit_no_training_relu_26:
	.zero		580
